//
// Generated by NVIDIA NVVM Compiler
//
// Compiler Build ID: CL-36424714
// Cuda compilation tools, release 13.0, V13.0.88
// Based on NVVM 20.0.0
//

.version 9.0
.target sm_100
.address_size 64

	// .globl	_Z15MatrixAddKernelPfS_S_ii

.visible .entry _Z15MatrixAddKernelPfS_S_ii(
	.param .u64 .ptr .align 1 _Z15MatrixAddKernelPfS_S_ii_param_0,
	.param .u64 .ptr .align 1 _Z15MatrixAddKernelPfS_S_ii_param_1,
	.param .u64 .ptr .align 1 _Z15MatrixAddKernelPfS_S_ii_param_2,
	.param .u32 _Z15MatrixAddKernelPfS_S_ii_param_3,
	.param .u32 _Z15MatrixAddKernelPfS_S_ii_param_4
)
{
	.reg .pred 	%p<12>;
	.reg .b32 	%r<31>;
	.reg .b32 	%f<94>;
	.reg .b64 	%rd<56>;

	ld.param.u64 	%rd18, [_Z15MatrixAddKernelPfS_S_ii_param_0];
	ld.param.u64 	%rd19, [_Z15MatrixAddKernelPfS_S_ii_param_1];
	ld.param.u64 	%rd20, [_Z15MatrixAddKernelPfS_S_ii_param_2];
	ld.param.u32 	%r18, [_Z15MatrixAddKernelPfS_S_ii_param_3];
	ld.param.u32 	%r19, [_Z15MatrixAddKernelPfS_S_ii_param_4];
	cvta.to.global.u64 	%rd1, %rd20;
	cvta.to.global.u64 	%rd2, %rd19;
	cvta.to.global.u64 	%rd3, %rd18;
	min.s32 	%r20, %r18, %r19;
	setp.lt.s32 	%p1, %r20, 1;
	@%p1 bra 	$L__BB0_16;
	and.b32  	%r1, %r19, 15;
	add.s32 	%r2, %r1, -1;
	and.b32  	%r3, %r19, 7;
	add.s32 	%r4, %r3, -1;
	and.b32  	%r5, %r19, 2147483632;
	and.b32  	%r6, %r19, 3;
	neg.s32 	%r7, %r5;
	add.s64 	%rd4, %rd2, 32;
	add.s64 	%rd5, %rd1, 32;
	mov.b32 	%r26, 0;
$L__BB0_2:
	setp.lt.u32 	%p2, %r19, 16;
	mul.lo.s32 	%r9, %r26, %r19;
	mov.b32 	%r29, 0;
	@%p2 bra 	$L__BB0_5;
	mul.wide.u32 	%rd21, %r9, 4;
	add.s64 	%rd22, %rd3, %rd21;
	add.s64 	%rd55, %rd22, 32;
	add.s64 	%rd54, %rd4, %rd21;
	add.s64 	%rd53, %rd5, %rd21;
	mov.u32 	%r27, %r7;
$L__BB0_4:
	.pragma "nounroll";
	ld.global.f32 	%f1, [%rd55+-32];
	ld.global.f32 	%f2, [%rd54+-32];
	add.f32 	%f3, %f1, %f2;
	st.global.f32 	[%rd53+-32], %f3;
	ld.global.f32 	%f4, [%rd55+-28];
	ld.global.f32 	%f5, [%rd54+-28];
	add.f32 	%f6, %f4, %f5;
	st.global.f32 	[%rd53+-28], %f6;
	ld.global.f32 	%f7, [%rd55+-24];
	ld.global.f32 	%f8, [%rd54+-24];
	add.f32 	%f9, %f7, %f8;
	st.global.f32 	[%rd53+-24], %f9;
	ld.global.f32 	%f10, [%rd55+-20];
	ld.global.f32 	%f11, [%rd54+-20];
	add.f32 	%f12, %f10, %f11;
	st.global.f32 	[%rd53+-20], %f12;
	ld.global.f32 	%f13, [%rd55+-16];
	ld.global.f32 	%f14, [%rd54+-16];
	add.f32 	%f15, %f13, %f14;
	st.global.f32 	[%rd53+-16], %f15;
	ld.global.f32 	%f16, [%rd55+-12];
	ld.global.f32 	%f17, [%rd54+-12];
	add.f32 	%f18, %f16, %f17;
	st.global.f32 	[%rd53+-12], %f18;
	ld.global.f32 	%f19, [%rd55+-8];
	ld.global.f32 	%f20, [%rd54+-8];
	add.f32 	%f21, %f19, %f20;
	st.global.f32 	[%rd53+-8], %f21;
	ld.global.f32 	%f22, [%rd55+-4];
	ld.global.f32 	%f23, [%rd54+-4];
	add.f32 	%f24, %f22, %f23;
	st.global.f32 	[%rd53+-4], %f24;
	ld.global.f32 	%f25, [%rd55];
	ld.global.f32 	%f26, [%rd54];
	add.f32 	%f27, %f25, %f26;
	st.global.f32 	[%rd53], %f27;
	ld.global.f32 	%f28, [%rd55+4];
	ld.global.f32 	%f29, [%rd54+4];
	add.f32 	%f30, %f28, %f29;
	st.global.f32 	[%rd53+4], %f30;
	ld.global.f32 	%f31, [%rd55+8];
	ld.global.f32 	%f32, [%rd54+8];
	add.f32 	%f33, %f31, %f32;
	st.global.f32 	[%rd53+8], %f33;
	ld.global.f32 	%f34, [%rd55+12];
	ld.global.f32 	%f35, [%rd54+12];
	add.f32 	%f36, %f34, %f35;
	st.global.f32 	[%rd53+12], %f36;
	ld.global.f32 	%f37, [%rd55+16];
	ld.global.f32 	%f38, [%rd54+16];
	add.f32 	%f39, %f37, %f38;
	st.global.f32 	[%rd53+16], %f39;
	ld.global.f32 	%f40, [%rd55+20];
	ld.global.f32 	%f41, [%rd54+20];
	add.f32 	%f42, %f40, %f41;
	st.global.f32 	[%rd53+20], %f42;
	ld.global.f32 	%f43, [%rd55+24];
	ld.global.f32 	%f44, [%rd54+24];
	add.f32 	%f45, %f43, %f44;
	st.global.f32 	[%rd53+24], %f45;
	ld.global.f32 	%f46, [%rd55+28];
	ld.global.f32 	%f47, [%rd54+28];
	add.f32 	%f48, %f46, %f47;
	st.global.f32 	[%rd53+28], %f48;
	add.s32 	%r27, %r27, 16;
	add.s64 	%rd55, %rd55, 64;
	add.s64 	%rd54, %rd54, 64;
	add.s64 	%rd53, %rd53, 64;
	setp.eq.s32 	%p3, %r27, 0;
	mov.u32 	%r29, %r5;
	@%p3 bra 	$L__BB0_5;
	bra.uni 	$L__BB0_4;
$L__BB0_5:
	setp.eq.s32 	%p4, %r1, 0;
	@%p4 bra 	$L__BB0_15;
	setp.lt.u32 	%p5, %r2, 7;
	@%p5 bra 	$L__BB0_8;
	add.s32 	%r23, %r29, %r9;
	mul.wide.u32 	%rd23, %r23, 4;
	add.s64 	%rd24, %rd3, %rd23;
	ld.global.f32 	%f49, [%rd24];
	add.s64 	%rd25, %rd2, %rd23;
	ld.global.f32 	%f50, [%rd25];
	add.f32 	%f51, %f49, %f50;
	add.s64 	%rd26, %rd1, %rd23;
	st.global.f32 	[%rd26], %f51;
	cvt.u64.u32 	%rd27, %r9;
	cvt.u64.u32 	%rd28, %r29;
	add.s64 	%rd29, %rd28, %rd27;
	shl.b64 	%rd30, %rd29, 2;
	add.s64 	%rd31, %rd3, %rd30;
	ld.global.f32 	%f52, [%rd31+4];
	add.s64 	%rd32, %rd2, %rd30;
	ld.global.f32 	%f53, [%rd32+4];
	add.f32 	%f54, %f52, %f53;
	add.s64 	%rd33, %rd1, %rd30;
	st.global.f32 	[%rd33+4], %f54;
	ld.global.f32 	%f55, [%rd31+8];
	ld.global.f32 	%f56, [%rd32+8];
	add.f32 	%f57, %f55, %f56;
	st.global.f32 	[%rd33+8], %f57;
	ld.global.f32 	%f58, [%rd31+12];
	ld.global.f32 	%f59, [%rd32+12];
	add.f32 	%f60, %f58, %f59;
	st.global.f32 	[%rd33+12], %f60;
	ld.global.f32 	%f61, [%rd31+16];
	ld.global.f32 	%f62, [%rd32+16];
	add.f32 	%f63, %f61, %f62;
	st.global.f32 	[%rd33+16], %f63;
	ld.global.f32 	%f64, [%rd31+20];
	ld.global.f32 	%f65, [%rd32+20];
	add.f32 	%f66, %f64, %f65;
	st.global.f32 	[%rd33+20], %f66;
	ld.global.f32 	%f67, [%rd31+24];
	ld.global.f32 	%f68, [%rd32+24];
	add.f32 	%f69, %f67, %f68;
	st.global.f32 	[%rd33+24], %f69;
	ld.global.f32 	%f70, [%rd31+28];
	ld.global.f32 	%f71, [%rd32+28];
	add.f32 	%f72, %f70, %f71;
	st.global.f32 	[%rd33+28], %f72;
	add.s32 	%r29, %r29, 8;
$L__BB0_8:
	setp.eq.s32 	%p6, %r3, 0;
	@%p6 bra 	$L__BB0_15;
	setp.lt.u32 	%p7, %r4, 3;
	@%p7 bra 	$L__BB0_11;
	add.s32 	%r24, %r29, %r9;
	mul.wide.u32 	%rd34, %r24, 4;
	add.s64 	%rd35, %rd3, %rd34;
	ld.global.f32 	%f73, [%rd35];
	add.s64 	%rd36, %rd2, %rd34;
	ld.global.f32 	%f74, [%rd36];
	add.f32 	%f75, %f73, %f74;
	add.s64 	%rd37, %rd1, %rd34;
	st.global.f32 	[%rd37], %f75;
	cvt.u64.u32 	%rd38, %r9;
	cvt.u64.u32 	%rd39, %r29;
	add.s64 	%rd40, %rd39, %rd38;
	shl.b64 	%rd41, %rd40, 2;
	add.s64 	%rd42, %rd3, %rd41;
	ld.global.f32 	%f76, [%rd42+4];
	add.s64 	%rd43, %rd2, %rd41;
	ld.global.f32 	%f77, [%rd43+4];
	add.f32 	%f78, %f76, %f77;
	add.s64 	%rd44, %rd1, %rd41;
	st.global.f32 	[%rd44+4], %f78;
	ld.global.f32 	%f79, [%rd42+8];
	ld.global.f32 	%f80, [%rd43+8];
	add.f32 	%f81, %f79, %f80;
	st.global.f32 	[%rd44+8], %f81;
	ld.global.f32 	%f82, [%rd42+12];
	ld.global.f32 	%f83, [%rd43+12];
	add.f32 	%f84, %f82, %f83;
	st.global.f32 	[%rd44+12], %f84;
	add.s32 	%r29, %r29, 4;
$L__BB0_11:
	setp.eq.s32 	%p8, %r6, 0;
	@%p8 bra 	$L__BB0_15;
	setp.eq.s32 	%p9, %r6, 1;
	add.s32 	%r25, %r29, %r9;
	mul.wide.u32 	%rd45, %r25, 4;
	add.s64 	%rd46, %rd3, %rd45;
	ld.global.f32 	%f85, [%rd46];
	add.s64 	%rd47, %rd2, %rd45;
	ld.global.f32 	%f86, [%rd47];
	add.f32 	%f87, %f85, %f86;
	add.s64 	%rd48, %rd1, %rd45;
	st.global.f32 	[%rd48], %f87;
	@%p9 bra 	$L__BB0_15;
	setp.eq.s32 	%p10, %r6, 2;
	cvt.u64.u32 	%rd49, %r9;
	cvt.u64.u32 	%rd50, %r29;
	add.s64 	%rd51, %rd50, %rd49;
	shl.b64 	%rd52, %rd51, 2;
	add.s64 	%rd15, %rd3, %rd52;
	ld.global.f32 	%f88, [%rd15+4];
	add.s64 	%rd16, %rd2, %rd52;
	ld.global.f32 	%f89, [%rd16+4];
	add.f32 	%f90, %f88, %f89;
	add.s64 	%rd17, %rd1, %rd52;
	st.global.f32 	[%rd17+4], %f90;
	@%p10 bra 	$L__BB0_15;
	ld.global.f32 	%f91, [%rd15+8];
	ld.global.f32 	%f92, [%rd16+8];
	add.f32 	%f93, %f91, %f92;
	st.global.f32 	[%rd17+8], %f93;
$L__BB0_15:
	add.s32 	%r26, %r26, 1;
	setp.ne.s32 	%p11, %r26, %r18;
	@%p11 bra 	$L__BB0_2;
$L__BB0_16:
	ret;

}


// ===== COMPILED SASS (sm_100) =====

	.target	sm_100

	.elftype	@"ET_EXEC"


//--------------------- .note.nv.tkinfo           --------------------------
	.section	.note.nv.tkinfo,"",@"SHT_NOTE"
	.sectionflags	@"SHF_NOTE_NV_TKINFO"
	.tkinfo
        /*0018*/ 	.word	0x00000002
        /*0030*/ 	.string	""
        /*0030*/ 	.string	"ptxas"
        /*0030*/ 	.string	"Cuda compilation tools, release 13.0, V13.0.88"
        /*0030*/ 	.string	"Build cuda_13.0.r13.0/compiler.36424714_0"
        /*0030*/ 	.string	"-arch sm_100 -m 64 "



//--------------------- .note.nv.cuinfo           --------------------------
	.section	.note.nv.cuinfo,"",@"SHT_NOTE"
	.sectionflags	@"SHF_NOTE_NV_CUINFO"
        /*0018*/ 	.short	0x0002
        /*001a*/ 	.short	0x0064
        /*001c*/ 	.short	0x0082
	.zero		2


//--------------------- .nv.info                  --------------------------
	.section	.nv.info,"",@"SHT_CUDA_INFO"
	.align	4


	//----- nvinfo : EIATTR_REGCOUNT
	.align		4
        /*0000*/ 	.byte	0x04, 0x2f
        /*0002*/ 	.short	(.L_1 - .L_0)
	.align		4
.L_0:
        /*0004*/ 	.word	index@(_Z15MatrixAddKernelPfS_S_ii)
        /*0008*/ 	.word	0x00000017


	//----- nvinfo : EIATTR_FRAME_SIZE
	.align		4
.L_1:
        /*000c*/ 	.byte	0x04, 0x11
        /*000e*/ 	.short	(.L_3 - .L_2)
	.align		4
.L_2:
        /*0010*/ 	.word	index@(_Z15MatrixAddKernelPfS_S_ii)
        /*0014*/ 	.word	0x00000000


	//----- nvinfo : EIATTR_MIN_STACK_SIZE
	.align		4
.L_3:
        /*0018*/ 	.byte	0x04, 0x12
        /*001a*/ 	.short	(.L_5 - .L_4)
	.align		4
.L_4:
        /*001c*/ 	.word	index@(_Z15MatrixAddKernelPfS_S_ii)
        /*0020*/ 	.word	0x00000000
.L_5:


//--------------------- .nv.compat                --------------------------
	.section	.nv.compat,"",@"SHT_CUDA_COMPAT_INFO"
	.align	4
        /*0000*/ 	.byte	0x02, 0x09, 0x00, 0x00, 0x02, 0x02, 0x01, 0x00, 0x02, 0x05, 0x05, 0x00, 0x03, 0x07, 0x01, 0x01
        /*0010*/ 	.byte	0x02, 0x03, 0x00, 0x00, 0x02, 0x06, 0x01, 0x00, 0x04, 0x0b, 0x08, 0x00, 0x09, 0x00, 0x00, 0x00
        /*0020*/ 	.byte	0x00, 0x00, 0x00, 0x00


//--------------------- .nv.info._Z15MatrixAddKernelPfS_S_ii --------------------------
	.section	.nv.info._Z15MatrixAddKernelPfS_S_ii,"",@"SHT_CUDA_INFO"
	.sectionflags	@""
	.align	4


	//----- nvinfo : EIATTR_CUDA_API_VERSION
	.align		4
        /*0000*/ 	.byte	0x04, 0x37
        /*0002*/ 	.short	(.L_7 - .L_6)
.L_6:
        /*0004*/ 	.word	0x00000082


	//----- nvinfo : EIATTR_KPARAM_INFO
	.align		4
.L_7:
        /*0008*/ 	.byte	0x04, 0x17
        /*000a*/ 	.short	(.L_9 - .L_8)
.L_8:
        /*000c*/ 	.word	0x00000000
        /*0010*/ 	.short	0x0004
        /*0012*/ 	.short	0x001c
        /*0014*/ 	.byte	0x00, 0xf0, 0x11, 0x00


	//----- nvinfo : EIATTR_KPARAM_INFO
	.align		4
.L_9:
        /*0018*/ 	.byte	0x04, 0x17
        /*001a*/ 	.short	(.L_11 - .L_10)
.L_10:
        /*001c*/ 	.word	0x00000000
        /*0020*/ 	.short	0x0003
        /*0022*/ 	.short	0x0018
        /*0024*/ 	.byte	0x00, 0xf0, 0x11, 0x00


	//----- nvinfo : EIATTR_KPARAM_INFO
	.align		4
.L_11:
        /*0028*/ 	.byte	0x04, 0x17
        /*002a*/ 	.short	(.L_13 - .L_12)
.L_12:
        /*002c*/ 	.word	0x00000000
        /*0030*/ 	.short	0x0002
        /*0032*/ 	.short	0x0010
        /*0034*/ 	.byte	0x00, 0xf5, 0x21, 0x00


	//----- nvinfo : EIATTR_KPARAM_INFO
	.align		4
.L_13:
        /*0038*/ 	.byte	0x04, 0x17
        /*003a*/ 	.short	(.L_15 - .L_14)
.L_14:
        /*003c*/ 	.word	0x00000000
        /*0040*/ 	.short	0x0001
        /*0042*/ 	.short	0x0008
        /*0044*/ 	.byte	0x00, 0xf5, 0x21, 0x00


	//----- nvinfo : EIATTR_KPARAM_INFO
	.align		4
.L_15:
        /*0048*/ 	.byte	0x04, 0x17
        /*004a*/ 	.short	(.L_17 - .L_16)
.L_16:
        /*004c*/ 	.word	0x00000000
        /*0050*/ 	.short	0x0000
        /*0052*/ 	.short	0x0000
        /*0054*/ 	.byte	0x00, 0xf5, 0x21, 0x00


	//----- nvinfo : EIATTR_SPARSE_MMA_MASK
	.align		4
.L_17:
        /*0058*/ 	.byte	0x03, 0x50
        /*005a*/ 	.short	0x0000


	//----- nvinfo : EIATTR_MAXREG_COUNT
	.align		4
        /*005c*/ 	.byte	0x03, 0x1b
        /*005e*/ 	.short	0x00ff


	//----- nvinfo : EIATTR_MERCURY_ISA_VERSION
	.align		4
        /*0060*/ 	.byte	0x03, 0x5f
        /*0062*/ 	.short	0x0101


	//----- nvinfo : EIATTR_VRC_CTA_INIT_COUNT
	.align		4
        /*0064*/ 	.byte	0x02, 0x4a
	.zero		1
	.zero		1


	//----- nvinfo : EIATTR_EXIT_INSTR_OFFSETS
	.align		4
        /*0068*/ 	.byte	0x04, 0x1c
        /*006a*/ 	.short	(.L_19 - .L_18)


	//   ....[0]....
.L_18:
        /*006c*/ 	.word	0x00000040


	//   ....[1]....
        /*0070*/ 	.word	0x00001050


	//----- nvinfo : EIATTR_CBANK_PARAM_SIZE
	.align		4
.L_19:
        /*0074*/ 	.byte	0x03, 0x19
        /*0076*/ 	.short	0x0020


	//----- nvinfo : EIATTR_PARAM_CBANK
	.align		4
        /*0078*/ 	.byte	0x04, 0x0a
        /*007a*/ 	.short	(.L_21 - .L_20)
	.align		4
.L_20:
        /*007c*/ 	.word	index@(.nv.constant0._Z15MatrixAddKernelPfS_S_ii)
        /*0080*/ 	.short	0x0380
        /*0082*/ 	.short	0x0020


	//----- nvinfo : EIATTR_SW_WAR
	.align		4
.L_21:
        /*0084*/ 	.byte	0x04, 0x36
        /*0086*/ 	.short	(.L_23 - .L_22)
.L_22:
        /*0088*/ 	.word	0x00000008
.L_23:


//--------------------- .nv.callgraph             --------------------------
	.section	.nv.callgraph,"",@"SHT_CUDA_CALLGRAPH"
	.align	4
	.sectionentsize	8
	.align		4
        /*0000*/ 	.word	0x00000000
	.align		4
        /*0004*/ 	.word	0xffffffff
	.align		4
        /*0008*/ 	.word	0x00000000
	.align		4
        /*000c*/ 	.word	0xfffffffe
	.align		4
        /*0010*/ 	.word	0x00000000
	.align		4
        /*0014*/ 	.word	0xfffffffd
	.align		4
        /*0018*/ 	.word	0x00000000
	.align		4
        /*001c*/ 	.word	0xfffffffc


//--------------------- .text._Z15MatrixAddKernelPfS_S_ii --------------------------
	.section	.text._Z15MatrixAddKernelPfS_S_ii,"ax",@progbits
	.align	128
        .global         _Z15MatrixAddKernelPfS_S_ii
        .type           _Z15MatrixAddKernelPfS_S_ii,@function
        .size           _Z15MatrixAddKernelPfS_S_ii,(.L_x_7 - _Z15MatrixAddKernelPfS_S_ii)
        .other          _Z15MatrixAddKernelPfS_S_ii,@"STO_CUDA_ENTRY STV_DEFAULT"
_Z15MatrixAddKernelPfS_S_ii:
.text._Z15MatrixAddKernelPfS_S_ii:
[----:B------:R-:W-:Y:S08]  /*0000*/  LDC R1, c[0x0][0x37c] ;  /* 0x0000df00ff017b82 */ /* 0x000ff00000000800 */
[----:B------:R-:W0:Y:S02]  /*0010*/  LDC.64 R2, c[0x0][0x398] ;  /* 0x0000e600ff027b82 */ /* 0x000e240000000a00 */
[----:B0-----:R-:W-:-:S04]  /*0020*/  VIMNMX R0, PT, PT, R2, R3, PT ;  /* 0x0000000302007248 */ /* 0x001fc80003fe0100 */
[----:B------:R-:W-:-:S13]  /*0030*/  ISETP.GE.AND P0, PT, R0, 0x1, PT ;  /* 0x000000010000780c */ /* 0x000fda0003f06270 */
[----:B------:R-:W-:Y:S05]  /*0040*/  @!P0 EXIT ;  /* 0x000000000000894d */ /* 0x000fea0003800000 */
[----:B------:R-:W0:Y:S01]  /*0050*/  LDCU.64 UR6, c[0x0][0x388] ;  /* 0x00007100ff0677ac */ /* 0x000e220008000a00 */
[C---:B------:R-:W-:Y:S02]  /*0060*/  LOP3.LUT R12, R3.reuse, 0xf, RZ, 0xc0, !PT ;  /* 0x0000000f030c7812 */ /* 0x040fe400078ec0ff */
[----:B------:R-:W-:Y:S01]  /*0070*/  LOP3.LUT R13, R3, 0x7, RZ, 0xc0, !PT ;  /* 0x00000007030d7812 */ /* 0x000fe200078ec0ff */
[----:B------:R-:W1:Y:S02]  /*0080*/  LDCU.64 UR8, c[0x0][0x390] ;  /* 0x00007200ff0877ac */ /* 0x000e640008000a00 */
[----:B------:R-:W-:Y:S02]  /*0090*/  VIADD R0, R12, 0xffffffff ;  /* 0xffffffff0c007836 */ /* 0x000fe40000000000 */
[----:B------:R-:W-:Y:S01]  /*00a0*/  VIADD R2, R13, 0xffffffff ;  /* 0xffffffff0d027836 */ /* 0x000fe20000000000 */
[----:B------:R-:W2:Y:S02]  /*00b0*/  LDCU.64 UR16, c[0x0][0x358] ;  /* 0x00006b00ff1077ac */ /* 0x000ea40008000a00 */
[----:B------:R-:W-:-:S02]  /*00c0*/  ISETP.GE.U32.AND P0, PT, R0, 0x7, PT ;  /* 0x000000070000780c */ /* 0x000fc40003f06070 */
[C---:B------:R-:W-:Y:S01]  /*00d0*/  LOP3.LUT R0, R3.reuse, 0x7ffffff0, RZ, 0xc0, !PT ;  /* 0x7ffffff003007812 */ /* 0x040fe200078ec0ff */
[----:B------:R-:W-:Y:S01]  /*00e0*/  UMOV UR4, URZ ;  /* 0x000000ff00047c82 */ /* 0x000fe20008000000 */
[----:B------:R-:W-:Y:S02]  /*00f0*/  ISETP.GE.U32.AND P1, PT, R2, 0x3, PT ;  /* 0x000000030200780c */ /* 0x000fe40003f26070 */
[----:B------:R-:W-:Y:S01]  /*0100*/  LOP3.LUT R2, R3, 0x3, RZ, 0xc0, !PT ;  /* 0x0000000303027812 */ /* 0x000fe200078ec0ff */
[----:B0-----:R-:W-:Y:S01]  /*0110*/  UIADD3 UR11, UP0, UPT, UR6, 0x20, URZ ;  /* 0x00000020060b7890 */ /* 0x001fe2000ff1e0ff */
[----:B------:R-:W-:Y:S01]  /*0120*/  IADD3 R3, PT, PT, -R0, RZ, RZ ;  /* 0x000000ff00037210 */ /* 0x000fe20007ffe1ff */
[----:B-1----:R-:W-:Y:S02]  /*0130*/  UIADD3 UR5, UP1, UPT, UR8, 0x20, URZ ;  /* 0x0000002008057890 */ /* 0x002fe4000ff3e0ff */
[----:B------:R-:W-:Y:S02]  /*0140*/  UIADD3.X UR12, UPT, UPT, URZ, UR7, URZ, UP0, !UPT ;  /* 0x00000007ff0c7290 */ /* 0x000fe400087fe4ff */
[----:B------:R-:W-:-:S12]  /*0150*/  UIADD3.X UR10, UPT, UPT, URZ, UR9, URZ, UP1, !UPT ;  /* 0x00000009ff0a7290 */ /* 0x000fd80008ffe4ff */
.L_x_5:
[----:B0-----:R-:W0:Y:S01]  /*0160*/  LDCU.64 UR6, c[0x0][0x398] ;  /* 0x00007300ff0677ac */ /* 0x001e220008000a00 */
[----:B------:R-:W-:Y:S01]  /*0170*/  IMAD.MOV.U32 R4, RZ, RZ, RZ ;  /* 0x000000ffff047224 */ /* 0x000fe200078e00ff */
[----:B0-----:R-:W-:Y:S02]  /*0180*/  UISETP.GE.U32.AND UP1, UPT, UR7, 0x10, UPT ;  /* 0x000000100700788c */ /* 0x001fe4000bf26070 */
[----:B------:R-:W-:Y:S02]  /*0190*/  UIMAD UR18, UR4, UR7, URZ ;  /* 0x00000007041272a4 */ /* 0x000fe4000f8e02ff */
[----:B------:R-:W-:-:S04]  /*01a0*/  UIADD3 UR4, UPT, UPT, UR4, 0x1, URZ ;  /* 0x0000000104047890 */ /* 0x000fc8000fffe0ff */
[----:B------:R-:W-:Y:S01]  /*01b0*/  UISETP.NE.AND UP0, UPT, UR4, UR6, UPT ;  /* 0x000000060400728c */ /* 0x000fe2000bf05270 */
[----:B-1-34-:R-:W-:Y:S10]  /*01c0*/  BRA.U !UP1, `(.L_x_0) ;  /* 0x0000000509907547 */ /* 0x01aff4000b800000 */
[----:B------:R-:W0:Y:S01]  /*01d0*/  LDCU.64 UR8, c[0x0][0x380] ;  /* 0x00007000ff0877ac */ /* 0x000e220008000a00 */
[----:B------:R-:W-:Y:S01]  /*01e0*/  IMAD.MOV.U32 R10, RZ, RZ, R3 ;  /* 0x000000ffff0a7224 */ /* 0x000fe200078e0003 */
[----:B------:R-:W-:Y:S01]  /*01f0*/  UMOV UR6, UR11 ;  /* 0x0000000b00067c82 */ /* 0x000fe20008000000 */
[----:B------:R-:W-:Y:S02]  /*0200*/  UMOV UR7, UR12 ;  /* 0x0000000c00077c82 */ /* 0x000fe40008000000 */
[----:B------:R-:W-:-:S06]  /*0210*/  UIMAD.WIDE.U32 UR14, UR18, 0x4, UR6 ;  /* 0x00000004120e78a5 */ /* 0x000fcc000f8e0006 */
[----:B------:R-:W-:Y:S01]  /*0220*/  MOV R4, UR14 ;  /* 0x0000000e00047c02 */ /* 0x000fe20008000f00 */
[----:B------:R-:W-:-:S03]  /*0230*/  IMAD.U32 R5, RZ, RZ, UR15 ;  /* 0x0000000fff057e24 */ /* 0x000fc6000f8e00ff */
[----:B------:R-:W-:Y:S01]  /*0240*/  MOV R11, R4 ;  /* 0x00000004000b7202 */ /* 0x000fe20000000f00 */
[----:B0-----:R-:W-:-:S03]  /*0250*/  UIMAD.WIDE.U32 UR6, UR18, 0x4, UR8 ;  /* 0x00000004120678a5 */ /* 0x001fc6000f8e0008 */
[----:B------:R-:W-:Y:S01]  /*0260*/  UMOV UR8, UR5 ;  /* 0x0000000500087c82 */ /* 0x000fe20008000000 */
[----:B------:R-:W-:Y:S01]  /*0270*/  UMOV UR9, UR10 ;  /* 0x0000000a00097c82 */ /* 0x000fe20008000000 */
[----:B------:R-:W-:Y:S02]  /*0280*/  UIADD3 UR13, UP1, UPT, UR6, 0x20, URZ ;  /* 0x00000020060d7890 */ /* 0x000fe4000ff3e0ff */
[----:B------:R-:W-:Y:S02]  /*0290*/  UIMAD.WIDE.U32 UR8, UR18, 0x4, UR8 ;  /* 0x00000004120878a5 */ /* 0x000fe4000f8e0008 */
[----:B------:R-:W-:Y:S02]  /*02a0*/  UIADD3.X UR6, UPT, UPT, URZ, UR7, URZ, UP1, !UPT ;  /* 0x00000007ff067290 */ /* 0x000fe40008ffe4ff */
[----:B------:R-:W-:Y:S02]  /*02b0*/  MOV R16, UR13 ;  /* 0x0000000d00107c02 */ /* 0x000fe40008000f00 */
[----:B------:R-:W-:Y:S01]  /*02c0*/  IMAD.U32 R6, RZ, RZ, UR8 ;  /* 0x00000008ff067e24 */ /* 0x000fe2000f8e00ff */
[----:B------:R-:W-:Y:S01]  /*02d0*/  MOV R9, UR9 ;  /* 0x0000000900097c02 */ /* 0x000fe20008000f00 */
[----:B------:R-:W-:Y:S01]  /*02e0*/  IMAD.U32 R8, RZ, RZ, UR8 ;  /* 0x00000008ff087e24 */ /* 0x000fe2000f8e00ff */
[----:B------:R-:W-:Y:S01]  /*02f0*/  MOV R7, UR9 ;  /* 0x0000000900077c02 */ /* 0x000fe20008000f00 */
[----:B------:R-:W-:Y:S01]  /*0300*/  IMAD.MOV.U32 R14, RZ, RZ, R6 ;  /* 0x000000ffff0e7224 */ /* 0x000fe200078e0006 */
[----:B------:R-:W-:Y:S01]  /*0310*/  MOV R15, R9 ;  /* 0x00000009000f7202 */ /* 0x000fe20000000f00 */
[----:B------:R-:W-:-:S07]  /*0320*/  IMAD.U32 R7, RZ, RZ, UR6 ;  /* 0x00000006ff077e24 */ /* 0x000fce000f8e00ff */
.L_x_1:
[----:B------:R-:W-:Y:S01]  /*0330*/  MOV R6, R16 ;  /* 0x0000001000067202 */ /* 0x000fe20000000f00 */
[----:B------:R-:W-:-:S04]  /*0340*/  IMAD.MOV.U32 R4, RZ, RZ, R11 ;  /* 0x000000ffff047224 */ /* 0x000fc800078e000b */
[----:B--2-4-:R-:W2:Y:S04]  /*0350*/  LDG.E R8, desc[UR16][R6.64+-0x20] ;  /* 0xffffe01006087981 */ /* 0x014ea8000c1e1900 */
[----:B------:R-:W2:Y:S02]  /*0360*/  LDG.E R9, desc[UR16][R4.64+-0x20] ;  /* 0xffffe01004097981 */ /* 0x000ea4000c1e1900 */
[----:B--2---:R-:W-:Y:S01]  /*0370*/  FADD R11, R8, R9 ;  /* 0x00000009080b7221 */ /* 0x004fe20000000000 */
[----:B------:R-:W-:Y:S01]  /*0380*/  MOV R8, R14 ;  /* 0x0000000e00087202 */ /* 0x000fe20000000f00 */
[----:B------:R-:W-:-:S05]  /*0390*/  IMAD.MOV.U32 R9, RZ, RZ, R15 ;  /* 0x000000ffff097224 */ /* 0x000fca00078e000f */
[----:B------:R0:W-:Y:S04]  /*03a0*/  STG.E desc[UR16][R8.64+-0x20], R11 ;  /* 0xffffe00b08007986 */ /* 0x0001e8000c101910 */
[----:B------:R-:W2:Y:S04]  /*03b0*/  LDG.E R14, desc[UR16][R6.64+-0x1c] ;  /* 0xffffe410060e7981 */ /* 0x000ea8000c1e1900 */
[----:B------:R-:W2:Y:S02]  /*03c0*/  LDG.E R15, desc[UR16][R4.64+-0x1c] ;  /* 0xffffe410040f7981 */ /* 0x000ea4000c1e1900 */
[----:B--2---:R-:W-:-:S05]  /*03d0*/  FADD R15, R14, R15 ;  /* 0x0000000f0e0f7221 */ /* 0x004fca0000000000 */
[----:B------:R1:W-:Y:S04]  /*03e0*/  STG.E desc[UR16][R8.64+-0x1c], R15 ;  /* 0xffffe40f08007986 */ /* 0x0003e8000c101910 */
[----:B------:R-:W2:Y:S04]  /*03f0*/  LDG.E R14, desc[UR16][R6.64+-0x18] ;  /* 0xffffe810060e7981 */ /* 0x000ea8000c1e1900 */
[----:B------:R-:W2:Y:S02]  /*0400*/  LDG.E R17, desc[UR16][R4.64+-0x18] ;  /* 0xffffe81004117981 */ /* 0x000ea4000c1e1900 */
[----:B--2---:R-:W-:-:S05]  /*0410*/  FADD R17, R14, R17 ;  /* 0x000000110e117221 */ /* 0x004fca0000000000 */
[----:B------:R2:W-:Y:S04]  /*0420*/  STG.E desc[UR16][R8.64+-0x18], R17 ;  /* 0xffffe81108007986 */ /* 0x0005e8000c101910 */
[----:B------:R-:W3:Y:S04]  /*0430*/  LDG.E R14, desc[UR16][R6.64+-0x14] ;  /* 0xffffec10060e7981 */ /* 0x000ee8000c1e1900 */
[----:B------:R-:W3:Y:S02]  /*0440*/  LDG.E R19, desc[UR16][R4.64+-0x14] ;  /* 0xffffec1004137981 */ /* 0x000ee4000c1e1900 */
[----:B---3--:R-:W-:-:S05]  /*0450*/  FADD R19, R14, R19 ;  /* 0x000000130e137221 */ /* 0x008fca0000000000 */
[----:B------:R3:W-:Y:S04]  /*0460*/  STG.E desc[UR16][R8.64+-0x14], R19 ;  /* 0xffffec1308007986 */ /* 0x0007e8000c101910 */
[----:B0-----:R-:W4:Y:S04]  /*0470*/  LDG.E R11, desc[UR16][R6.64+-0x10] ;  /* 0xfffff010060b7981 */ /* 0x001f28000c1e1900 */
[----:B------:R-:W4:Y:S02]  /*0480*/  LDG.E R14, desc[UR16][R4.64+-0x10] ;  /* 0xfffff010040e7981 */ /* 0x000f24000c1e1900 */
[----:B----4-:R-:W-:-:S05]  /*0490*/  FADD R11, R11, R14 ;  /* 0x0000000e0b0b7221 */ /* 0x010fca0000000000 */
[----:B------:R0:W-:Y:S04]  /*04a0*/  STG.E desc[UR16][R8.64+-0x10], R11 ;  /* 0xfffff00b08007986 */ /* 0x0001e8000c101910 */
[----:B------:R-:W4:Y:S04]  /*04b0*/  LDG.E R14, desc[UR16][R6.64+-0xc] ;  /* 0xfffff410060e7981 */ /* 0x000f28000c1e1900 */
[----:B-1----:R-:W4:Y:S02]  /*04c0*/  LDG.E R15, desc[UR16][R4.64+-0xc] ;  /* 0xfffff410040f7981 */ /* 0x002f24000c1e1900 */
[----:B----4-:R-:W-:-:S05]  /*04d0*/  FADD R15, R14, R15 ;  /* 0x0000000f0e0f7221 */ /* 0x010fca0000000000 */
[----:B------:R1:W-:Y:S04]  /*04e0*/  STG.E desc[UR16][R8.64+-0xc], R15 ;  /* 0xfffff40f08007986 */ /* 0x0003e8000c101910 */
[----:B------:R-:W4:Y:S04]  /*04f0*/  LDG.E R14, desc[UR16][R6.64+-0x8] ;  /* 0xfffff810060e7981 */ /* 0x000f28000c1e1900 */
[----:B--2---:R-:W4:Y:S02]  /*0500*/  LDG.E R17, desc[UR16][R4.64+-0x8] ;  /* 0xfffff81004117981 */ /* 0x004f24000c1e1900 */
[----:B----4-:R-:W-:-:S05]  /*0510*/  FADD R17, R14, R17 ;  /* 0x000000110e117221 */ /* 0x010fca0000000000 */
[----:B------:R2:W-:Y:S04]  /*0520*/  STG.E desc[UR16][R8.64+-0x8], R17 ;  /* 0xfffff81108007986 */ /* 0x0005e8000c101910 */
[----:B------:R-:W4:Y:S04]  /*0530*/  LDG.E R14, desc[UR16][R6.64+-0x4] ;  /* 0xfffffc10060e7981 */ /* 0x000f28000c1e1900 */
[----:B---3--:R-:W4:Y:S02]  /*0540*/  LDG.E R19, desc[UR16][R4.64+-0x4] ;  /* 0xfffffc1004137981 */ /* 0x008f24000c1e1900 */
[----:B----4-:R-:W-:-:S05]  /*0550*/  FADD R19, R14, R19 ;  /* 0x000000130e137221 */ /* 0x010fca0000000000 */
        /* <DEDUP_REMOVED lines=26> */
[----:B--2---:R-:W4:Y:S01]  /*0700*/  LDG.E R17, desc[UR16][R4.64+0x18] ;  /* 0x0000181004117981 */ /* 0x004f22000c1e1900 */
[----:B------:R-:W-:Y:S01]  /*0710*/  IADD3 R10, PT, PT, R10, 0x10, RZ ;  /* 0x000000100a0a7810 */ /* 0x000fe20007ffe0ff */
[----:B----4-:R-:W-:-:S05]  /*0720*/  FADD R17, R14, R17 ;  /* 0x000000110e117221 */ /* 0x010fca0000000000 */
[----:B------:R4:W-:Y:S04]  /*0730*/  STG.E desc[UR16][R8.64+0x18], R17 ;  /* 0x0000181108007986 */ /* 0x0009e8000c101910 */
[----:B------:R2:W5:Y:S04]  /*0740*/  LDG.E R14, desc[UR16][R6.64+0x1c] ;  /* 0x00001c10060e7981 */ /* 0x000568000c1e1900 */
[----:B---3--:R3:W5:Y:S01]  /*0750*/  LDG.E R19, desc[UR16][R4.64+0x1c] ;  /* 0x00001c1004137981 */ /* 0x008762000c1e1900 */
[----:B------:R-:W-:Y:S02]  /*0760*/  ISETP.NE.AND P2, PT, R10, RZ, PT ;  /* 0x000000ff0a00720c */ /* 0x000fe40003f45270 */
[----:B------:R-:W-:-:S02]  /*0770*/  IADD3 R16, P3, PT, R6, 0x40, RZ ;  /* 0x0000004006107810 */ /* 0x000fc40007f7e0ff */
[----:B0-----:R-:W-:-:S03]  /*0780*/  IADD3 R11, P4, PT, R4, 0x40, RZ ;  /* 0x00000040040b7810 */ /* 0x001fc60007f9e0ff */
[----:B--2---:R-:W-:Y:S01]  /*0790*/  IMAD.X R7, RZ, RZ, R7, P3 ;  /* 0x000000ffff077224 */ /* 0x004fe200018e0607 */
[----:B---3--:R-:W-:Y:S01]  /*07a0*/  IADD3.X R5, PT, PT, RZ, R5, RZ, P4, !PT ;  /* 0x00000005ff057210 */ /* 0x008fe200027fe4ff */
[----:B-----5:R-:W-:Y:S01]  /*07b0*/  FADD R19, R14, R19 ;  /* 0x000000130e137221 */ /* 0x020fe20000000000 */
[----:B------:R-:W-:-:S04]  /*07c0*/  IADD3 R14, P5, PT, R8, 0x40, RZ ;  /* 0x00000040080e7810 */ /* 0x000fc80007fbe0ff */
[----:B------:R4:W-:Y:S01]  /*07d0*/  STG.E desc[UR16][R8.64+0x1c], R19 ;  /* 0x00001c1308007986 */ /* 0x0009e2000c101910 */
[----:B-1----:R-:W-:Y:S01]  /*07e0*/  IMAD.X R15, RZ, RZ, R9, P5 ;  /* 0x000000ffff0f7224 */ /* 0x002fe200028e0609 */
[----:B------:R-:W-:Y:S07]  /*07f0*/  @P2 BRA `(.L_x_1) ;  /* 0xfffffff800cc2947 */ /* 0x000fee000383ffff */
[----:B------:R-:W-:-:S07]  /*0800*/  MOV R4, R0 ;  /* 0x0000000000047202 */ /* 0x000fce0000000f00 */
.L_x_0:
[----:B------:R-:W-:-:S13]  /*0810*/  ISETP.NE.AND P2, PT, R12, RZ, PT ;  /* 0x000000ff0c00720c */ /* 0x000fda0003f45270 */
[----:B------:R-:W-:Y:S05]  /*0820*/  @!P2 BRA `(.L_x_2) ;  /* 0x000000080004a947 */ /* 0x000fea0003800000 */
[----:B------:R-:W-:Y:S01]  /*0830*/  ISETP.NE.AND P2, PT, R13, RZ, PT ;  /* 0x000000ff0d00720c */ /* 0x000fe20003f45270 */
[----:B------:R-:W-:-:S12]  /*0840*/  @!P0 BRA `(.L_x_3) ;  /* 0x0000000000d08947 */ /* 0x000fd80003800000 */
[----:B------:R-:W0:Y:S01]  /*0850*/  LDC.64 R14, c[0x0][0x380] ;  /* 0x0000e000ff0e7b82 */ /* 0x000e220000000a00 */
[C---:B------:R-:W-:Y:S01]  /*0860*/  VIADD R5, R4.reuse, UR18 ;  /* 0x0000001204057c36 */ /* 0x040fe20008000000 */
[----:B------:R-:W1:Y:S06]  /*0870*/  LDCU.128 UR20, c[0x0][0x380] ;  /* 0x00007000ff1477ac */ /* 0x000e6c0008000c00 */
[----:B----4-:R-:W3:Y:S08]  /*0880*/  LDC.64 R16, c[0x0][0x388] ;  /* 0x0000e200ff107b82 */ /* 0x010ef00000000a00 */
[----:B------:R-:W4:Y:S01]  /*0890*/  LDC.64 R10, c[0x0][0x390] ;  /* 0x0000e400ff0a7b82 */ /* 0x000f220000000a00 */
[----:B------:R-:W-:Y:S01]  /*08a0*/  IADD3 R20, P3, PT, R4, UR18, RZ ;  /* 0x0000001204147c10 */ /* 0x000fe2000ff7e0ff */
[----:B------:R-:W5:Y:S01]  /*08b0*/  LDCU.64 UR6, c[0x0][0x390] ;  /* 0x00007200ff0677ac */ /* 0x000f620008000a00 */
[----:B0-----:R-:W-:-:S06]  /*08c0*/  IMAD.WIDE.U32 R14, R5, 0x4, R14 ;  /* 0x00000004050e7825 */ /* 0x001fcc00078e000e */
[----:B--2---:R-:W2:Y:S01]  /*08d0*/  LDG.E R14, desc[UR16][R14.64] ;  /* 0x000000100e0e7981 */ /* 0x004ea2000c1e1900 */
[----:B---3--:R-:W-:-:S06]  /*08e0*/  IMAD.WIDE.U32 R16, R5, 0x4, R16 ;  /* 0x0000000405107825 */ /* 0x008fcc00078e0010 */
[----:B------:R-:W2:Y:S01]  /*08f0*/  LDG.E R17, desc[UR16][R16.64] ;  /* 0x0000001010117981 */ /* 0x000ea2000c1e1900 */
[----:B------:R-:W-:Y:S01]  /*0900*/  IMAD.SHL.U32 R18, R20, 0x4, RZ ;  /* 0x0000000414127824 */ /* 0x000fe200078e00ff */
[----:B------:R-:W-:-:S04]  /*0910*/  IADD3.X R7, PT, PT, RZ, RZ, RZ, P3, !PT ;  /* 0x000000ffff077210 */ /* 0x000fc80001ffe4ff */
[----:B------:R-:W-:Y:S02]  /*0920*/  SHF.L.U64.HI R20, R20, 0x2, R7 ;  /* 0x0000000214147819 */ /* 0x000fe40000010207 */
[C---:B-1----:R-:W-:Y:S02]  /*0930*/  IADD3 R8, P3, PT, R18.reuse, UR20, RZ ;  /* 0x0000001412087c10 */ /* 0x042fe4000ff7e0ff */
[----:B------:R-:W-:Y:S02]  /*0940*/  IADD3 R6, P4, PT, R18, UR22, RZ ;  /* 0x0000001612067c10 */ /* 0x000fe4000ff9e0ff */
[C---:B------:R-:W-:Y:S02]  /*0950*/  IADD3.X R9, PT, PT, R20.reuse, UR21, RZ, P3, !PT ;  /* 0x0000001514097c10 */ /* 0x040fe40009ffe4ff */
[----:B------:R-:W-:Y:S01]  /*0960*/  IADD3.X R7, PT, PT, R20, UR23, RZ, P4, !PT ;  /* 0x0000001714077c10 */ /* 0x000fe2000a7fe4ff */
[----:B--2---:R-:W-:Y:S01]  /*0970*/  FADD R19, R14, R17 ;  /* 0x000000110e137221 */ /* 0x004fe20000000000 */
[----:B----4-:R-:W-:-:S05]  /*0980*/  IMAD.WIDE.U32 R14, R5, 0x4, R10 ;  /* 0x00000004050e7825 */ /* 0x010fca00078e000a */
[----:B------:R0:W-:Y:S04]  /*0990*/  STG.E desc[UR16][R14.64], R19 ;  /* 0x000000130e007986 */ /* 0x0001e8000c101910 */
[----:B------:R-:W2:Y:S04]  /*09a0*/  LDG.E R5, desc[UR16][R8.64+0x4] ;  /* 0x0000041008057981 */ /* 0x000ea8000c1e1900 */
[----:B------:R-:W2:Y:S01]  /*09b0*/  LDG.E R16, desc[UR16][R6.64+0x4] ;  /* 0x0000041006107981 */ /* 0x000ea2000c1e1900 */
[----:B-----5:R-:W-:-:S04]  /*09c0*/  IADD3 R10, P3, PT, R18, UR6, RZ ;  /* 0x00000006120a7c10 */ /* 0x020fc8000ff7e0ff */
[----:B------:R-:W-:Y:S01]  /*09d0*/  IADD3.X R11, PT, PT, R20, UR7, RZ, P3, !PT ;  /* 0x00000007140b7c10 */ /* 0x000fe20009ffe4ff */
[----:B--2---:R-:W-:-:S05]  /*09e0*/  FADD R5, R5, R16 ;  /* 0x0000001005057221 */ /* 0x004fca0000000000 */
[----:B------:R1:W-:Y:S04]  /*09f0*/  STG.E desc[UR16][R10.64+0x4], R5 ;  /* 0x000004050a007986 */ /* 0x0003e8000c101910 */
[----:B------:R-:W2:Y:S04]  /*0a00*/  LDG.E R16, desc[UR16][R8.64+0x8] ;  /* 0x0000081008107981 */ /* 0x000ea8000c1e1900 */
[----:B------:R-:W2:Y:S02]  /*0a10*/  LDG.E R17, desc[UR16][R6.64+0x8] ;  /* 0x0000081006117981 */ /* 0x000ea4000c1e1900 */
[----:B--2---:R-:W-:-:S05]  /*0a20*/  FADD R17, R16, R17 ;  /* 0x0000001110117221 */ /* 0x004fca0000000000 */
[----:B------:R2:W-:Y:S04]  /*0a30*/  STG.E desc[UR16][R10.64+0x8], R17 ;  /* 0x000008110a007986 */ /* 0x0005e8000c101910 */
[----:B0-----:R-:W3:Y:S04]  /*0a40*/  LDG.E R14, desc[UR16][R8.64+0xc] ;  /* 0x00000c10080e7981 */ /* 0x001ee8000c1e1900 */
[----:B------:R-:W3:Y:S02]  /*0a50*/  LDG.E R15, desc[UR16][R6.64+0xc] ;  /* 0x00000c10060f7981 */ /* 0x000ee4000c1e1900 */
[----:B---3--:R-:W-:-:S05]  /*0a60*/  FADD R15, R14, R15 ;  /* 0x0000000f0e0f7221 */ /* 0x008fca0000000000 */
[----:B------:R0:W-:Y:S04]  /*0a70*/  STG.E desc[UR16][R10.64+0xc], R15 ;  /* 0x00000c0f0a007986 */ /* 0x0001e8000c101910 */
[----:B------:R-:W3:Y:S04]  /*0a80*/  LDG.E R14, desc[UR16][R8.64+0x10] ;  /* 0x00001010080e7981 */ /* 0x000ee8000c1e1900 */
[----:B------:R-:W3:Y:S02]  /*0a90*/  LDG.E R19, desc[UR16][R6.64+0x10] ;  /* 0x0000101006137981 */ /* 0x000ee4000c1e1900 */
[----:B---3--:R-:W-:-:S05]  /*0aa0*/  FADD R19, R14, R19 ;  /* 0x000000130e137221 */ /* 0x008fca0000000000 */
[----:B------:R3:W-:Y:S04]  /*0ab0*/  STG.E desc[UR16][R10.64+0x10], R19 ;  /* 0x000010130a007986 */ /* 0x0007e8000c101910 */
[----:B-1----:R-:W4:Y:S04]  /*0ac0*/  LDG.E R5, desc[UR16][R8.64+0x14] ;  /* 0x0000141008057981 */ /* 0x002f28000c1e1900 */
[----:B------:R-:W4:Y:S02]  /*0ad0*/  LDG.E R14, desc[UR16][R6.64+0x14] ;  /* 0x00001410060e7981 */ /* 0x000f24000c1e1900 */
[----:B----4-:R-:W-:-:S05]  /*0ae0*/  FADD R5, R5, R14 ;  /* 0x0000000e05057221 */ /* 0x010fca0000000000 */
[----:B------:R3:W-:Y:S04]  /*0af0*/  STG.E desc[UR16][R10.64+0x14], R5 ;  /* 0x000014050a007986 */ /* 0x0007e8000c101910 */
[----:B------:R-:W4:Y:S04]  /*0b00*/  LDG.E R14, desc[UR16][R8.64+0x18] ;  /* 0x00001810080e7981 */ /* 0x000f28000c1e1900 */
[----:B--2---:R-:W4:Y:S02]  /*0b10*/  LDG.E R17, desc[UR16][R6.64+0x18] ;  /* 0x0000181006117981 */ /* 0x004f24000c1e1900 */
[----:B----4-:R-:W-:-:S05]  /*0b20*/  FADD R17, R14, R17 ;  /* 0x000000110e117221 */ /* 0x010fca0000000000 */
[----:B------:R3:W-:Y:S04]  /*0b30*/  STG.E desc[UR16][R10.64+0x18], R17 ;  /* 0x000018110a007986 */ /* 0x0007e8000c101910 */
[----:B------:R-:W2:Y:S04]  /*0b40*/  LDG.E R14, desc[UR16][R8.64+0x1c] ;  /* 0x00001c10080e7981 */ /* 0x000ea8000c1e1900 */
[----:B0-----:R-:W2:Y:S01]  /*0b50*/  LDG.E R15, desc[UR16][R6.64+0x1c] ;  /* 0x00001c10060f7981 */ /* 0x001ea2000c1e1900 */
[----:B------:R-:W-:Y:S01]  /*0b60*/  IADD3 R4, PT, PT, R4, 0x8, RZ ;  /* 0x0000000804047810 */ /* 0x000fe20007ffe0ff */
[----:B--2---:R-:W-:-:S05]  /*0b70*/  FADD R15, R14, R15 ;  /* 0x0000000f0e0f7221 */ /* 0x004fca0000000000 */
[----:B------:R3:W-:Y:S02]  /*0b80*/  STG.E desc[UR16][R10.64+0x1c], R15 ;  /* 0x00001c0f0a007986 */ /* 0x0007e4000c101910 */
.L_x_3:
[----:B------:R-:W-:Y:S05]  /*0b90*/  @!P2 BRA `(.L_x_2) ;  /* 0x000000040028a947 */ /* 0x000fea0003800000 */
[----:B------:R-:W-:Y:S01]  /*0ba0*/  ISETP.NE.AND P2, PT, R2, RZ, PT ;  /* 0x000000ff0200720c */ /* 0x000fe20003f45270 */
[----:B------:R-:W-:-:S12]  /*0bb0*/  @!P1 BRA `(.L_x_4) ;  /* 0x0000000000909947 */ /* 0x000fd80003800000 */
[----:B------:R-:W0:Y:S01]  /*0bc0*/  LDC.64 R6, c[0x0][0x380] ;  /* 0x0000e000ff067b82 */ /* 0x000e220000000a00 */
[C---:B---34-:R-:W-:Y:S01]  /*0bd0*/  VIADD R19, R4.reuse, UR18 ;  /* 0x0000001204137c36 */ /* 0x058fe20008000000 */
[----:B------:R-:W1:Y:S06]  /*0be0*/  LDCU.128 UR20, c[0x0][0x380] ;  /* 0x00007000ff1477ac */ /* 0x000e6c0008000c00 */
[----:B------:R-:W3:Y:S08]  /*0bf0*/  LDC.64 R8, c[0x0][0x388] ;  /* 0x0000e200ff087b82 */ /* 0x000ef00000000a00 */
[----:B------:R-:W4:Y:S01]  /*0c00*/  LDC.64 R10, c[0x0][0x390] ;  /* 0x0000e400ff0a7b82 */ /* 0x000f220000000a00 */
[----:B------:R-:W-:Y:S01]  /*0c10*/  IADD3 R5, P3, PT, R4, UR18, RZ ;  /* 0x0000001204057c10 */ /* 0x000fe2000ff7e0ff */
[----:B------:R-:W5:Y:S01]  /*0c20*/  LDCU.64 UR6, c[0x0][0x390] ;  /* 0x00007200ff0677ac */ /* 0x000f620008000a00 */
[----:B0-----:R-:W-:-:S06]  /*0c30*/  IMAD.WIDE.U32 R14, R19, 0x4, R6 ;  /* 0x00000004130e7825 */ /* 0x001fcc00078e0006 */
[----:B--2---:R-:W2:Y:S01]  /*0c40*/  LDG.E R14, desc[UR16][R14.64] ;  /* 0x000000100e0e7981 */ /* 0x004ea2000c1e1900 */
[----:B---3--:R-:W-:-:S06]  /*0c50*/  IMAD.WIDE.U32 R16, R19, 0x4, R8 ;  /* 0x0000000413107825 */ /* 0x008fcc00078e0008 */
[----:B------:R-:W2:Y:S01]  /*0c60*/  LDG.E R17, desc[UR16][R16.64] ;  /* 0x0000001010117981 */ /* 0x000ea2000c1e1900 */
[----:B------:R-:W-:Y:S01]  /*0c70*/  IADD3.X R6, PT, PT, RZ, RZ, RZ, P3, !PT ;  /* 0x000000ffff067210 */ /* 0x000fe20001ffe4ff */
[----:B------:R-:W-:-:S03]  /*0c80*/  IMAD.SHL.U32 R20, R5, 0x4, RZ ;  /* 0x0000000405147824 */ /* 0x000fc600078e00ff */
        /* <DEDUP_REMOVED lines=18> */
[----:B0-----:R-:W2:Y:S04]  /*0db0*/  LDG.E R5, desc[UR16][R8.64+0xc] ;  /* 0x00000c1008057981 */ /* 0x001ea8000c1e1900 */
[----:B------:R-:W2:Y:S01]  /*0dc0*/  LDG.E R14, desc[UR16][R6.64+0xc] ;  /* 0x00000c10060e7981 */ /* 0x000ea2000c1e1900 */
[----:B------:R-:W-:Y:S01]  /*0dd0*/  IADD3 R4, PT, PT, R4, 0x4, RZ ;  /* 0x0000000404047810 */ /* 0x000fe20007ffe0ff */
[----:B--2---:R-:W-:-:S05]  /*0de0*/  FADD R5, R5, R14 ;  /* 0x0000000e05057221 */ /* 0x004fca0000000000 */
[----:B------:R1:W-:Y:S02]  /*0df0*/  STG.E desc[UR16][R10.64+0xc], R5 ;  /* 0x00000c050a007986 */ /* 0x0003e4000c101910 */
.L_x_4:
[----:B------:R-:W-:Y:S05]  /*0e00*/  @!P2 BRA `(.L_x_2) ;  /* 0x00000000008ca947 */ /* 0x000fea0003800000 */
[----:B------:R-:W0:Y:S01]  /*0e10*/  LDC.64 R6, c[0x0][0x380] ;  /* 0x0000e000ff067b82 */ /* 0x000e220000000a00 */
[----:B-1-3--:R-:W-:-:S07]  /*0e20*/  VIADD R5, R4, UR18 ;  /* 0x0000001204057c36 */ /* 0x00afce0008000000 */
[----:B----4-:R-:W1:Y:S08]  /*0e30*/  LDC.64 R8, c[0x0][0x388] ;  /* 0x0000e200ff087b82 */ /* 0x010e700000000a00 */
[----:B------:R-:W3:Y:S01]  /*0e40*/  LDC.64 R10, c[0x0][0x390] ;  /* 0x0000e400ff0a7b82 */ /* 0x000ee20000000a00 */
[----:B0-----:R-:W-:-:S06]  /*0e50*/  IMAD.WIDE.U32 R6, R5, 0x4, R6 ;  /* 0x0000000405067825 */ /* 0x001fcc00078e0006 */
[----:B--2---:R-:W2:Y:S01]  /*0e60*/  LDG.E R6, desc[UR16][R6.64] ;  /* 0x0000001006067981 */ /* 0x004ea2000c1e1900 */
[----:B-1----:R-:W-:-:S06]  /*0e70*/  IMAD.WIDE.U32 R8, R5, 0x4, R8 ;  /* 0x0000000405087825 */ /* 0x002fcc00078e0008 */
[----:B------:R-:W2:Y:S01]  /*0e80*/  LDG.E R9, desc[UR16][R8.64] ;  /* 0x0000001008097981 */ /* 0x000ea2000c1e1900 */
[----:B------:R-:W-:Y:S01]  /*0e90*/  ISETP.NE.AND P2, PT, R2, 0x1, PT ;  /* 0x000000010200780c */ /* 0x000fe20003f45270 */
[----:B---3--:R-:W-:-:S04]  /*0ea0*/  IMAD.WIDE.U32 R10, R5, 0x4, R10 ;  /* 0x00000004050a7825 */ /* 0x008fc800078e000a */
[----:B--2---:R-:W-:-:S05]  /*0eb0*/  FADD R5, R6, R9 ;  /* 0x0000000906057221 */ /* 0x004fca0000000000 */
[----:B------:R0:W-:Y:S03]  /*0ec0*/  STG.E desc[UR16][R10.64], R5 ;  /* 0x000000050a007986 */ /* 0x0001e6000c101910 */
[----:B------:R-:W-:Y:S05]  /*0ed0*/  @!P2 BRA `(.L_x_2) ;  /* 0x000000000058a947 */ /* 0x000fea0003800000 */
[----:B------:R-:W1:Y:S01]  /*0ee0*/  LDCU.128 UR20, c[0x0][0x380] ;  /* 0x00007000ff1477ac */ /* 0x000e620008000c00 */
[----:B0-----:R-:W-:Y:S01]  /*0ef0*/  IADD3 R5, P2, PT, R4, UR18, RZ ;  /* 0x0000001204057c10 */ /* 0x001fe2000ff5e0ff */
[----:B------:R-:W0:Y:S03]  /*0f00*/  LDCU.64 UR6, c[0x0][0x390] ;  /* 0x00007200ff0677ac */ /* 0x000e260008000a00 */
[----:B------:R-:W-:Y:S02]  /*0f10*/  IADD3.X R6, PT, PT, RZ, RZ, RZ, P2, !PT ;  /* 0x000000ffff067210 */ /* 0x000fe400017fe4ff */
[C---:B------:R-:W-:Y:S02]  /*0f20*/  SHF.L.U32 R4, R5.reuse, 0x2, RZ ;  /* 0x0000000205047819 */ /* 0x040fe400000006ff */
[----:B------:R-:W-:Y:S02]  /*0f30*/  SHF.L.U64.HI R5, R5, 0x2, R6 ;  /* 0x0000000205057819 */ /* 0x000fe40000010206 */
[----:B-1----:R-:W-:-:S02]  /*0f40*/  IADD3 R6, P2, PT, R4, UR20, RZ ;  /* 0x0000001404067c10 */ /* 0x002fc4000ff5e0ff */
[----:B------:R-:W-:Y:S02]  /*0f50*/  IADD3 R8, P3, PT, R4, UR22, RZ ;  /* 0x0000001604087c10 */ /* 0x000fe4000ff7e0ff */
[C---:B------:R-:W-:Y:S02]  /*0f60*/  IADD3.X R7, PT, PT, R5.reuse, UR21, RZ, P2, !PT ;  /* 0x0000001505077c10 */ /* 0x040fe400097fe4ff */
[----:B------:R-:W-:-:S03]  /*0f70*/  IADD3.X R9, PT, PT, R5, UR23, RZ, P3, !PT ;  /* 0x0000001705097c10 */ /* 0x000fc60009ffe4ff */
[----:B------:R-:W2:Y:S04]  /*0f80*/  LDG.E R10, desc[UR16][R6.64+0x4] ;  /* 0x00000410060a7981 */ /* 0x000ea8000c1e1900 */
[----:B------:R-:W2:Y:S01]  /*0f90*/  LDG.E R11, desc[UR16][R8.64+0x4] ;  /* 0x00000410080b7981 */ /* 0x000ea2000c1e1900 */
[----:B0-----:R-:W-:-:S04]  /*0fa0*/  IADD3 R4, P2, PT, R4, UR6, RZ ;  /* 0x0000000604047c10 */ /* 0x001fc8000ff5e0ff */
[----:B------:R-:W-:Y:S02]  /*0fb0*/  IADD3.X R5, PT, PT, R5, UR7, RZ, P2, !PT ;  /* 0x0000000705057c10 */ /* 0x000fe400097fe4ff */
[----:B------:R-:W-:Y:S01]  /*0fc0*/  ISETP.NE.AND P2, PT, R2, 0x2, PT ;  /* 0x000000020200780c */ /* 0x000fe20003f45270 */
[----:B--2---:R-:W-:-:S05]  /*0fd0*/  FADD R11, R10, R11 ;  /* 0x0000000b0a0b7221 */ /* 0x004fca0000000000 */
[----:B------:R0:W-:Y:S07]  /*0fe0*/  STG.E desc[UR16][R4.64+0x4], R11 ;  /* 0x0000040b04007986 */ /* 0x0001ee000c101910 */
[----:B------:R-:W-:Y:S05]  /*0ff0*/  @!P2 BRA `(.L_x_2) ;  /* 0x000000000010a947 */ /* 0x000fea0003800000 */
[----:B------:R-:W0:Y:S04]  /*1000*/  LDG.E R6, desc[UR16][R6.64+0x8] ;  /* 0x0000081006067981 */ /* 0x000e28000c1e1900 */
[----:B------:R-:W0:Y:S02]  /*1010*/  LDG.E R9, desc[UR16][R8.64+0x8] ;  /* 0x0000081008097981 */ /* 0x000e24000c1e1900 */
[----:B0-----:R-:W-:-:S05]  /*1020*/  FADD R11, R6, R9 ;  /* 0x00000009060b7221 */ /* 0x001fca0000000000 */
[----:B------:R0:W-:Y:S02]  /*1030*/  STG.E desc[UR16][R4.64+0x8], R11 ;  /* 0x0000080b04007986 */ /* 0x0001e4000c101910 */
.L_x_2:
[----:B------:R-:W-:Y:S05]  /*1040*/  BRA.U UP0, `(.L_x_5) ;  /* 0xfffffff100447547 */ /* 0x000fea000b83ffff */
[----:B--2---:R-:W-:Y:S05]  /*1050*/  EXIT ;  /* 0x000000000000794d */ /* 0x004fea0003800000 */
.L_x_6:
[----:B------:R-:W-:-:S00]  /*1060*/  BRA `(.L_x_6) ;  /* 0xfffffffc00fc7947 */ /* 0x000fc0000383ffff */
[----:B------:R-:W-:-:S00]  /*1070*/  NOP ;  /* 0x0000000000007918 */ /* 0x000fc00000000000 */
        /* <DEDUP_REMOVED lines=8> */
.L_x_7:


//--------------------- .nv.shared.reserved.0     --------------------------
	.section	.nv.shared.reserved.0,"aw",@nobits
	.weak		__nv_reservedSMEM_offset_0_alias
	.size		__nv_reservedSMEM_offset_0_alias, 0, 64
	.other		__nv_reservedSMEM_offset_0_alias,@"STO_CUDA_RESERVED_SHARED STV_DEFAULT"
__nv_reservedSMEM_offset_0_alias:
	.zero		0
	.zero		64


//--------------------- .nv.constant0._Z15MatrixAddKernelPfS_S_ii --------------------------
	.section	.nv.constant0._Z15MatrixAddKernelPfS_S_ii,"a",@progbits
	.sectionflags	@""
	.align	4
.nv.constant0._Z15MatrixAddKernelPfS_S_ii:
	.zero		928


//--------------------- SYMBOLS --------------------------

	.type		.nv.reservedSmem.offset0,@object
	.size		.nv.reservedSmem.offset0,0x4
